//
// Generated by NVIDIA NVVM Compiler
//
// Compiler Build ID: CL-36424714
// Cuda compilation tools, release 13.0, V13.0.88
// Based on NVVM 20.0.0
//

.version 9.0
.target sm_100
.address_size 64

	// .globl	_Z23mat_transpose_kernel_v0PKfPfii
// _ZZ23mat_transpose_kernel_v7ILi32ELi4EEvPfS0_iiE4smem has been demoted

.visible .entry _Z23mat_transpose_kernel_v0PKfPfii(
	.param .u64 .ptr .align 1 _Z23mat_transpose_kernel_v0PKfPfii_param_0,
	.param .u64 .ptr .align 1 _Z23mat_transpose_kernel_v0PKfPfii_param_1,
	.param .u32 _Z23mat_transpose_kernel_v0PKfPfii_param_2,
	.param .u32 _Z23mat_transpose_kernel_v0PKfPfii_param_3
)
{
	.reg .pred 	%p<4>;
	.reg .b32 	%r<13>;
	.reg .b32 	%f<2>;
	.reg .b64 	%rd<9>;

	ld.param.u64 	%rd1, [_Z23mat_transpose_kernel_v0PKfPfii_param_0];
	ld.param.u64 	%rd2, [_Z23mat_transpose_kernel_v0PKfPfii_param_1];
	ld.param.u32 	%r3, [_Z23mat_transpose_kernel_v0PKfPfii_param_2];
	ld.param.u32 	%r4, [_Z23mat_transpose_kernel_v0PKfPfii_param_3];
	mov.u32 	%r5, %ctaid.x;
	mov.u32 	%r6, %ntid.x;
	mov.u32 	%r7, %tid.x;
	mad.lo.s32 	%r1, %r5, %r6, %r7;
	mov.u32 	%r8, %ctaid.y;
	mov.u32 	%r9, %ntid.y;
	mov.u32 	%r10, %tid.y;
	mad.lo.s32 	%r2, %r8, %r9, %r10;
	setp.ge.s32 	%p1, %r2, %r3;
	setp.ge.s32 	%p2, %r1, %r4;
	or.pred  	%p3, %p1, %p2;
	@%p3 bra 	$L__BB0_2;
	cvta.to.global.u64 	%rd3, %rd1;
	cvta.to.global.u64 	%rd4, %rd2;
	mad.lo.s32 	%r11, %r4, %r2, %r1;
	mul.wide.s32 	%rd5, %r11, 4;
	add.s64 	%rd6, %rd3, %rd5;
	ld.global.f32 	%f1, [%rd6];
	mad.lo.s32 	%r12, %r3, %r1, %r2;
	mul.wide.s32 	%rd7, %r12, 4;
	add.s64 	%rd8, %rd4, %rd7;
	st.global.f32 	[%rd8], %f1;
$L__BB0_2:
	ret;

}
	// .globl	_Z23mat_transpose_kernel_v7ILi32ELi4EEvPfS0_ii
.visible .entry _Z23mat_transpose_kernel_v7ILi32ELi4EEvPfS0_ii(
	.param .u64 .ptr .align 1 _Z23mat_transpose_kernel_v7ILi32ELi4EEvPfS0_ii_param_0,
	.param .u64 .ptr .align 1 _Z23mat_transpose_kernel_v7ILi32ELi4EEvPfS0_ii_param_1,
	.param .u32 _Z23mat_transpose_kernel_v7ILi32ELi4EEvPfS0_ii_param_2,
	.param .u32 _Z23mat_transpose_kernel_v7ILi32ELi4EEvPfS0_ii_param_3
)
{
	.reg .pred 	%p<25>;
	.reg .b32 	%r<37>;
	.reg .b32 	%f<9>;
	.reg .b64 	%rd<19>;
	// demoted variable
	.shared .align 4 .b8 _ZZ23mat_transpose_kernel_v7ILi32ELi4EEvPfS0_iiE4smem[4224];
	ld.param.u64 	%rd4, [_Z23mat_transpose_kernel_v7ILi32ELi4EEvPfS0_ii_param_0];
	ld.param.u64 	%rd3, [_Z23mat_transpose_kernel_v7ILi32ELi4EEvPfS0_ii_param_1];
	ld.param.u32 	%r16, [_Z23mat_transpose_kernel_v7ILi32ELi4EEvPfS0_ii_param_2];
	ld.param.u32 	%r15, [_Z23mat_transpose_kernel_v7ILi32ELi4EEvPfS0_ii_param_3];
	cvta.to.global.u64 	%rd5, %rd4;
	mov.u32 	%r1, %tid.x;
	mov.u32 	%r2, %tid.y;
	mov.u32 	%r17, %ctaid.x;
	mov.u32 	%r18, %ctaid.y;
	mov.u32 	%r19, %ntid.x;
	mul.lo.s32 	%r3, %r19, %r17;
	add.s32 	%r4, %r3, %r1;
	mov.u32 	%r20, %ntid.y;
	mul.lo.s32 	%r5, %r20, %r18;
	add.s32 	%r21, %r5, %r2;
	shl.b32 	%r7, %r18, 5;
	mul.lo.s32 	%r22, %r15, %r7;
	cvt.s64.s32 	%rd6, %r22;
	shl.b32 	%r8, %r17, 5;
	cvt.u64.u32 	%rd7, %r8;
	add.s64 	%rd8, %rd6, %rd7;
	setp.ge.s32 	%p1, %r21, %r16;
	mad.lo.s32 	%r23, %r15, %r2, %r1;
	shl.b32 	%r24, %r2, 2;
	mov.u32 	%r25, _ZZ23mat_transpose_kernel_v7ILi32ELi4EEvPfS0_iiE4smem;
	add.s32 	%r9, %r25, %r24;
	setp.ge.s32 	%p2, %r4, %r15;
	cvt.s64.s32 	%rd9, %r23;
	add.s64 	%rd10, %rd8, %rd9;
	shl.b64 	%rd11, %rd10, 2;
	add.s64 	%rd1, %rd5, %rd11;
	mad.lo.s32 	%r10, %r1, 132, %r9;
	or.pred  	%p3, %p2, %p1;
	@%p3 bra 	$L__BB1_2;
	ld.global.f32 	%f1, [%rd1];
	st.shared.f32 	[%r10], %f1;
$L__BB1_2:
	setp.ge.s32 	%p4, %r21, %r16;
	add.s32 	%r26, %r4, 8;
	setp.ge.s32 	%p5, %r26, %r15;
	or.pred  	%p6, %p5, %p4;
	@%p6 bra 	$L__BB1_4;
	ld.global.f32 	%f2, [%rd1+32];
	st.shared.f32 	[%r10+1056], %f2;
$L__BB1_4:
	setp.ge.s32 	%p7, %r21, %r16;
	add.s32 	%r27, %r4, 16;
	setp.ge.s32 	%p8, %r27, %r15;
	or.pred  	%p9, %p8, %p7;
	@%p9 bra 	$L__BB1_6;
	ld.global.f32 	%f3, [%rd1+64];
	st.shared.f32 	[%r10+2112], %f3;
$L__BB1_6:
	setp.ge.s32 	%p10, %r21, %r16;
	add.s32 	%r28, %r4, 24;
	setp.ge.s32 	%p11, %r28, %r15;
	or.pred  	%p12, %p11, %p10;
	@%p12 bra 	$L__BB1_8;
	ld.global.f32 	%f4, [%rd1+96];
	st.shared.f32 	[%r10+3168], %f4;
$L__BB1_8:
	add.s32 	%r11, %r5, %r1;
	add.s32 	%r12, %r3, %r2;
	bar.sync 	0;
	mul.lo.s32 	%r29, %r8, %r16;
	cvt.s64.s32 	%rd12, %r29;
	cvt.u64.u32 	%rd13, %r7;
	add.s64 	%rd14, %rd12, %rd13;
	setp.ge.s32 	%p13, %r12, %r15;
	shl.b32 	%r30, %r2, 7;
	add.s32 	%r31, %r9, %r30;
	mad.lo.s32 	%r32, %r16, %r2, %r1;
	setp.ge.s32 	%p14, %r11, %r16;
	shl.b32 	%r33, %r1, 2;
	add.s32 	%r13, %r31, %r33;
	cvt.u64.u32 	%rd15, %r32;
	add.s64 	%rd16, %rd14, %rd15;
	cvta.to.global.u64 	%rd17, %rd3;
	shl.b64 	%rd18, %rd16, 2;
	add.s64 	%rd2, %rd17, %rd18;
	or.pred  	%p15, %p13, %p14;
	@%p15 bra 	$L__BB1_10;
	ld.shared.f32 	%f5, [%r13];
	st.global.f32 	[%rd2], %f5;
$L__BB1_10:
	setp.ge.s32 	%p16, %r12, %r15;
	add.s32 	%r34, %r11, 8;
	setp.ge.s32 	%p17, %r34, %r16;
	or.pred  	%p18, %p16, %p17;
	@%p18 bra 	$L__BB1_12;
	ld.shared.f32 	%f6, [%r13+32];
	st.global.f32 	[%rd2+32], %f6;
$L__BB1_12:
	setp.ge.s32 	%p19, %r12, %r15;
	add.s32 	%r35, %r11, 16;
	setp.ge.s32 	%p20, %r35, %r16;
	or.pred  	%p21, %p19, %p20;
	@%p21 bra 	$L__BB1_14;
	ld.shared.f32 	%f7, [%r13+64];
	st.global.f32 	[%rd2+64], %f7;
$L__BB1_14:
	setp.ge.s32 	%p22, %r12, %r15;
	add.s32 	%r36, %r11, 24;
	setp.ge.s32 	%p23, %r36, %r16;
	or.pred  	%p24, %p22, %p23;
	@%p24 bra 	$L__BB1_16;
	ld.shared.f32 	%f8, [%r13+96];
	st.global.f32 	[%rd2+96], %f8;
$L__BB1_16:
	ret;

}


// ===== COMPILED SASS (sm_100) =====

	.target	sm_100

	.elftype	@"ET_EXEC"


//--------------------- .note.nv.tkinfo           --------------------------
	.section	.note.nv.tkinfo,"",@"SHT_NOTE"
	.sectionflags	@"SHF_NOTE_NV_TKINFO"
	.tkinfo
        /*0018*/ 	.word	0x00000002
        /*0030*/ 	.string	""
        /*0030*/ 	.string	"ptxas"
        /*0030*/ 	.string	"Cuda compilation tools, release 13.0, V13.0.88"
        /*0030*/ 	.string	"Build cuda_13.0.r13.0/compiler.36424714_0"
        /*0030*/ 	.string	"-arch sm_100 -m 64 "



//--------------------- .note.nv.cuinfo           --------------------------
	.section	.note.nv.cuinfo,"",@"SHT_NOTE"
	.sectionflags	@"SHF_NOTE_NV_CUINFO"
        /*0018*/ 	.short	0x0002
        /*001a*/ 	.short	0x0064
        /*001c*/ 	.short	0x0082
	.zero		2


//--------------------- .nv.info                  --------------------------
	.section	.nv.info,"",@"SHT_CUDA_INFO"
	.align	4


	//----- nvinfo : EIATTR_REGCOUNT
	.align		4
        /*0000*/ 	.byte	0x04, 0x2f
        /*0002*/ 	.short	(.L_1 - .L_0)
	.align		4
.L_0:
        /*0004*/ 	.word	index@(_Z23mat_transpose_kernel_v0PKfPfii)
        /*0008*/ 	.word	0x0000000a


	//----- nvinfo : EIATTR_FRAME_SIZE
	.align		4
.L_1:
        /*000c*/ 	.byte	0x04, 0x11
        /*000e*/ 	.short	(.L_3 - .L_2)
	.align		4
.L_2:
        /*0010*/ 	.word	index@(_Z23mat_transpose_kernel_v0PKfPfii)
        /*0014*/ 	.word	0x00000000


	//----- nvinfo : EIATTR_REGCOUNT
	.align		4
.L_3:
        /*0018*/ 	.byte	0x04, 0x2f
        /*001a*/ 	.short	(.L_5 - .L_4)
	.align		4
.L_4:
        /*001c*/ 	.word	index@(_Z23mat_transpose_kernel_v7ILi32ELi4EEvPfS0_ii)
        /*0020*/ 	.word	0x0000001a


	//----- nvinfo : EIATTR_FRAME_SIZE
	.align		4
.L_5:
        /*0024*/ 	.byte	0x04, 0x11
        /*0026*/ 	.short	(.L_7 - .L_6)
	.align		4
.L_6:
        /*0028*/ 	.word	index@(_Z23mat_transpose_kernel_v7ILi32ELi4EEvPfS0_ii)
        /*002c*/ 	.word	0x00000000


	//----- nvinfo : EIATTR_MIN_STACK_SIZE
	.align		4
.L_7:
        /*0030*/ 	.byte	0x04, 0x12
        /*0032*/ 	.short	(.L_9 - .L_8)
	.align		4
.L_8:
        /*0034*/ 	.word	index@(_Z23mat_transpose_kernel_v7ILi32ELi4EEvPfS0_ii)
        /*0038*/ 	.word	0x00000000


	//----- nvinfo : EIATTR_MIN_STACK_SIZE
	.align		4
.L_9:
        /*003c*/ 	.byte	0x04, 0x12
        /*003e*/ 	.short	(.L_11 - .L_10)
	.align		4
.L_10:
        /*0040*/ 	.word	index@(_Z23mat_transpose_kernel_v0PKfPfii)
        /*0044*/ 	.word	0x00000000
.L_11:


//--------------------- .nv.compat                --------------------------
	.section	.nv.compat,"",@"SHT_CUDA_COMPAT_INFO"
	.align	4
        /*0000*/ 	.byte	0x02, 0x09, 0x00, 0x00, 0x02, 0x02, 0x01, 0x00, 0x02, 0x05, 0x05, 0x00, 0x03, 0x07, 0x01, 0x01
        /*0010*/ 	.byte	0x02, 0x03, 0x00, 0x00, 0x02, 0x06, 0x01, 0x00, 0x04, 0x0b, 0x08, 0x00, 0x09, 0x00, 0x00, 0x00
        /*0020*/ 	.byte	0x00, 0x00, 0x00, 0x00


//--------------------- .nv.info._Z23mat_transpose_kernel_v7ILi32ELi4EEvPfS0_ii --------------------------
	.section	.nv.info._Z23mat_transpose_kernel_v7ILi32ELi4EEvPfS0_ii,"",@"SHT_CUDA_INFO"
	.sectionflags	@""
	.align	4


	//----- nvinfo : EIATTR_CUDA_API_VERSION
	.align		4
        /*0000*/ 	.byte	0x04, 0x37
        /*0002*/ 	.short	(.L_13 - .L_12)
.L_12:
        /*0004*/ 	.word	0x00000082


	//----- nvinfo : EIATTR_KPARAM_INFO
	.align		4
.L_13:
        /*0008*/ 	.byte	0x04, 0x17
        /*000a*/ 	.short	(.L_15 - .L_14)
.L_14:
        /*000c*/ 	.word	0x00000000
        /*0010*/ 	.short	0x0003
        /*0012*/ 	.short	0x0014
        /*0014*/ 	.byte	0x00, 0xf0, 0x11, 0x00


	//----- nvinfo : EIATTR_KPARAM_INFO
	.align		4
.L_15:
        /*0018*/ 	.byte	0x04, 0x17
        /*001a*/ 	.short	(.L_17 - .L_16)
.L_16:
        /*001c*/ 	.word	0x00000000
        /*0020*/ 	.short	0x0002
        /*0022*/ 	.short	0x0010
        /*0024*/ 	.byte	0x00, 0xf0, 0x11, 0x00


	//----- nvinfo : EIATTR_KPARAM_INFO
	.align		4
.L_17:
        /*0028*/ 	.byte	0x04, 0x17
        /*002a*/ 	.short	(.L_19 - .L_18)
.L_18:
        /*002c*/ 	.word	0x00000000
        /*0030*/ 	.short	0x0001
        /*0032*/ 	.short	0x0008
        /*0034*/ 	.byte	0x00, 0xf5, 0x21, 0x00


	//----- nvinfo : EIATTR_KPARAM_INFO
	.align		4
.L_19:
        /*0038*/ 	.byte	0x04, 0x17
        /*003a*/ 	.short	(.L_21 - .L_20)
.L_20:
        /*003c*/ 	.word	0x00000000
        /*0040*/ 	.short	0x0000
        /*0042*/ 	.short	0x0000
        /*0044*/ 	.byte	0x00, 0xf5, 0x21, 0x00


	//----- nvinfo : EIATTR_SPARSE_MMA_MASK
	.align		4
.L_21:
        /*0048*/ 	.byte	0x03, 0x50
        /*004a*/ 	.short	0x0000


	//----- nvinfo : EIATTR_MAXREG_COUNT
	.align		4
        /*004c*/ 	.byte	0x03, 0x1b
        /*004e*/ 	.short	0x00ff


	//----- nvinfo : EIATTR_NUM_BARRIERS
	.align		4
        /*0050*/ 	.byte	0x02, 0x4c
        /*0052*/ 	.byte	0x01
	.zero		1


	//----- nvinfo : EIATTR_MERCURY_ISA_VERSION
	.align		4
        /*0054*/ 	.byte	0x03, 0x5f
        /*0056*/ 	.short	0x0101


	//----- nvinfo : EIATTR_VRC_CTA_INIT_COUNT
	.align		4
        /*0058*/ 	.byte	0x02, 0x4a
	.zero		1
	.zero		1


	//----- nvinfo : EIATTR_EXIT_INSTR_OFFSETS
	.align		4
        /*005c*/ 	.byte	0x04, 0x1c
        /*005e*/ 	.short	(.L_23 - .L_22)


	//   ....[0]....
.L_22:
        /*0060*/ 	.word	0x000004b0


	//   ....[1]....
        /*0064*/ 	.word	0x000004e0


	//----- nvinfo : EIATTR_CBANK_PARAM_SIZE
	.align		4
.L_23:
        /*0068*/ 	.byte	0x03, 0x19
        /*006a*/ 	.short	0x0018


	//----- nvinfo : EIATTR_PARAM_CBANK
	.align		4
        /*006c*/ 	.byte	0x04, 0x0a
        /*006e*/ 	.short	(.L_25 - .L_24)
	.align		4
.L_24:
        /*0070*/ 	.word	index@(.nv.constant0._Z23mat_transpose_kernel_v7ILi32ELi4EEvPfS0_ii)
        /*0074*/ 	.short	0x0380
        /*0076*/ 	.short	0x0018


	//----- nvinfo : EIATTR_SW_WAR
	.align		4
.L_25:
        /*0078*/ 	.byte	0x04, 0x36
        /*007a*/ 	.short	(.L_27 - .L_26)
.L_26:
        /*007c*/ 	.word	0x00000008
.L_27:


//--------------------- .nv.info._Z23mat_transpose_kernel_v0PKfPfii --------------------------
	.section	.nv.info._Z23mat_transpose_kernel_v0PKfPfii,"",@"SHT_CUDA_INFO"
	.sectionflags	@""
	.align	4


	//----- nvinfo : EIATTR_CUDA_API_VERSION
	.align		4
        /*0000*/ 	.byte	0x04, 0x37
        /*0002*/ 	.short	(.L_29 - .L_28)
.L_28:
        /*0004*/ 	.word	0x00000082


	//----- nvinfo : EIATTR_KPARAM_INFO
	.align		4
.L_29:
        /*0008*/ 	.byte	0x04, 0x17
        /*000a*/ 	.short	(.L_31 - .L_30)
.L_30:
        /*000c*/ 	.word	0x00000000
        /*0010*/ 	.short	0x0003
        /*0012*/ 	.short	0x0014
        /*0014*/ 	.byte	0x00, 0xf0, 0x11, 0x00


	//----- nvinfo : EIATTR_KPARAM_INFO
	.align		4
.L_31:
        /*0018*/ 	.byte	0x04, 0x17
        /*001a*/ 	.short	(.L_33 - .L_32)
.L_32:
        /*001c*/ 	.word	0x00000000
        /*0020*/ 	.short	0x0002
        /*0022*/ 	.short	0x0010
        /*0024*/ 	.byte	0x00, 0xf0, 0x11, 0x00


	//----- nvinfo : EIATTR_KPARAM_INFO
	.align		4
.L_33:
        /*0028*/ 	.byte	0x04, 0x17
        /*002a*/ 	.short	(.L_35 - .L_34)
.L_34:
        /*002c*/ 	.word	0x00000000
        /*0030*/ 	.short	0x0001
        /*0032*/ 	.short	0x0008
        /*0034*/ 	.byte	0x00, 0xf5, 0x21, 0x00


	//----- nvinfo : EIATTR_KPARAM_INFO
	.align		4
.L_35:
        /*0038*/ 	.byte	0x04, 0x17
        /*003a*/ 	.short	(.L_37 - .L_36)
.L_36:
        /*003c*/ 	.word	0x00000000
        /*0040*/ 	.short	0x0000
        /*0042*/ 	.short	0x0000
        /*0044*/ 	.byte	0x00, 0xf5, 0x21, 0x00


	//----- nvinfo : EIATTR_SPARSE_MMA_MASK
	.align		4
.L_37:
        /*0048*/ 	.byte	0x03, 0x50
        /*004a*/ 	.short	0x0000


	//----- nvinfo : EIATTR_MAXREG_COUNT
	.align		4
        /*004c*/ 	.byte	0x03, 0x1b
        /*004e*/ 	.short	0x00ff


	//----- nvinfo : EIATTR_MERCURY_ISA_VERSION
	.align		4
        /*0050*/ 	.byte	0x03, 0x5f
        /*0052*/ 	.short	0x0101


	//----- nvinfo : EIATTR_VRC_CTA_INIT_COUNT
	.align		4
        /*0054*/ 	.byte	0x02, 0x4a
	.zero		1
	.zero		1


	//----- nvinfo : EIATTR_EXIT_INSTR_OFFSETS
	.align		4
        /*0058*/ 	.byte	0x04, 0x1c
        /*005a*/ 	.short	(.L_39 - .L_38)


	//   ....[0]....
.L_38:
        /*005c*/ 	.word	0x000000c0


	//   ....[1]....
        /*0060*/ 	.word	0x00000160


	//----- nvinfo : EIATTR_CBANK_PARAM_SIZE
	.align		4
.L_39:
        /*0064*/ 	.byte	0x03, 0x19
        /*0066*/ 	.short	0x0018


	//----- nvinfo : EIATTR_PARAM_CBANK
	.align		4
        /*0068*/ 	.byte	0x04, 0x0a
        /*006a*/ 	.short	(.L_41 - .L_40)
	.align		4
.L_40:
        /*006c*/ 	.word	index@(.nv.constant0._Z23mat_transpose_kernel_v0PKfPfii)
        /*0070*/ 	.short	0x0380
        /*0072*/ 	.short	0x0018


	//----- nvinfo : EIATTR_SW_WAR
	.align		4
.L_41:
        /*0074*/ 	.byte	0x04, 0x36
        /*0076*/ 	.short	(.L_43 - .L_42)
.L_42:
        /*0078*/ 	.word	0x00000008
.L_43:


//--------------------- .nv.callgraph             --------------------------
	.section	.nv.callgraph,"",@"SHT_CUDA_CALLGRAPH"
	.align	4
	.sectionentsize	8
	.align		4
        /*0000*/ 	.word	0x00000000
	.align		4
        /*0004*/ 	.word	0xffffffff
	.align		4
        /*0008*/ 	.word	0x00000000
	.align		4
        /*000c*/ 	.word	0xfffffffe
	.align		4
        /*0010*/ 	.word	0x00000000
	.align		4
        /*0014*/ 	.word	0xfffffffd
	.align		4
        /*0018*/ 	.word	0x00000000
	.align		4
        /*001c*/ 	.word	0xfffffffc


//--------------------- .text._Z23mat_transpose_kernel_v7ILi32ELi4EEvPfS0_ii --------------------------
	.section	.text._Z23mat_transpose_kernel_v7ILi32ELi4EEvPfS0_ii,"ax",@progbits
	.align	128
        .global         _Z23mat_transpose_kernel_v7ILi32ELi4EEvPfS0_ii
        .type           _Z23mat_transpose_kernel_v7ILi32ELi4EEvPfS0_ii,@function
        .size           _Z23mat_transpose_kernel_v7ILi32ELi4EEvPfS0_ii,(.L_x_2 - _Z23mat_transpose_kernel_v7ILi32ELi4EEvPfS0_ii)
        .other          _Z23mat_transpose_kernel_v7ILi32ELi4EEvPfS0_ii,@"STO_CUDA_ENTRY STV_DEFAULT"
_Z23mat_transpose_kernel_v7ILi32ELi4EEvPfS0_ii:
.text._Z23mat_transpose_kernel_v7ILi32ELi4EEvPfS0_ii:
[----:B------:R-:W-:Y:S01]  /*0000*/  LDC R1, c[0x0][0x37c] ;  /* 0x0000df00ff017b82 */ /* 0x000fe20000000800 */
[----:B------:R-:W0:Y:S07]  /*0010*/  S2R R0, SR_TID.X ;  /* 0x0000000000007919 */ /* 0x000e2e0000002100 */
[----:B------:R-:W1:Y:S01]  /*0020*/  S2UR UR5, SR_CTAID.Y ;  /* 0x00000000000579c3 */ /* 0x000e620000002600 */
[----:B------:R-:W2:Y:S01]  /*0030*/  LDCU UR6, c[0x0][0x360] ;  /* 0x00006c00ff0677ac */ /* 0x000ea20008000800 */
[----:B------:R-:W0:Y:S01]  /*0040*/  S2R R5, SR_TID.Y ;  /* 0x0000000000057919 */ /* 0x000e220000002200 */
[----:B------:R-:W3:Y:S05]  /*0050*/  LDCU UR7, c[0x0][0x364] ;  /* 0x00006c80ff0777ac */ /* 0x000eea0008000800 */
[----:B------:R-:W4:Y:S01]  /*0060*/  LDC.64 R2, c[0x0][0x390] ;  /* 0x0000e400ff027b82 */ /* 0x000f220000000a00 */
[----:B------:R-:W5:Y:S01]  /*0070*/  LDCU.64 UR12, c[0x0][0x380] ;  /* 0x00007000ff0c77ac */ /* 0x000f620008000a00 */
[----:B------:R-:W5:Y:S06]  /*0080*/  LDCU.64 UR10, c[0x0][0x358] ;  /* 0x00006b00ff0a77ac */ /* 0x000f6c0008000a00 */
[----:B------:R-:W2:Y:S01]  /*0090*/  S2UR UR4, SR_CTAID.X ;  /* 0x00000000000479c3 */ /* 0x000ea20000002500 */
[----:B-1----:R-:W-:-:S02]  /*00a0*/  USHF.L.U32 UR8, UR5, 0x5, URZ ;  /* 0x0000000505087899 */ /* 0x002fc400080006ff */
[----:B---3--:R-:W-:-:S04]  /*00b0*/  UIMAD UR5, UR5, UR7, URZ ;  /* 0x00000007050572a4 */ /* 0x008fc8000f8e02ff */
[----:B----4-:R-:W-:Y:S02]  /*00c0*/  IMAD R4, R3, UR8, RZ ;  /* 0x0000000803047c24 */ /* 0x010fe4000f8e02ff */
[C---:B0-----:R-:W-:Y:S02]  /*00d0*/  IMAD R9, R5.reuse, R3, R0 ;  /* 0x0000000305097224 */ /* 0x041fe400078e0200 */
[----:B------:R-:W-:Y:S01]  /*00e0*/  VIADD R7, R5, UR5 ;  /* 0x0000000505077c36 */ /* 0x000fe20008000000 */
[----:B------:R-:W-:Y:S01]  /*00f0*/  SHF.R.S32.HI R6, RZ, 0x1f, R4 ;  /* 0x0000001fff067819 */ /* 0x000fe20000011404 */
[----:B--2---:R-:W-:Y:S01]  /*0100*/  USHF.L.U32 UR9, UR4, 0x5, URZ ;  /* 0x0000000504097899 */ /* 0x004fe200080006ff */
[----:B------:R-:W-:Y:S01]  /*0110*/  SHF.R.S32.HI R11, RZ, 0x1f, R9 ;  /* 0x0000001fff0b7819 */ /* 0x000fe20000011409 */
[----:B------:R-:W-:Y:S01]  /*0120*/  UIMAD UR4, UR4, UR6, URZ ;  /* 0x00000006040472a4 */ /* 0x000fe2000f8e02ff */
[----:B------:R-:W-:-:S03]  /*0130*/  ISETP.GE.AND P0, PT, R7, R2, PT ;  /* 0x000000020700720c */ /* 0x000fc60003f06270 */
[----:B------:R-:W-:Y:S02]  /*0140*/  IADD3 R9, P1, P2, R9, UR9, R4 ;  /* 0x0000000909097c10 */ /* 0x000fe4000fa3e004 */
[----:B------:R-:W-:Y:S02]  /*0150*/  VIADD R4, R0, UR4 ;  /* 0x0000000400047c36 */ /* 0x000fe40008000000 */
[----:B------:R-:W-:Y:S02]  /*0160*/  IADD3.X R10, PT, PT, R11, R6, RZ, P1, P2 ;  /* 0x000000060b0a7210 */ /* 0x000fe40000fe44ff */
[C---:B------:R-:W-:Y:S01]  /*0170*/  VIADD R6, R4.reuse, 0x8 ;  /* 0x0000000804067836 */ /* 0x040fe20000000000 */
[CC--:B------:R-:W-:Y:S01]  /*0180*/  ISETP.GE.OR P4, PT, R4.reuse, R3.reuse, P0 ;  /* 0x000000030400720c */ /* 0x0c0fe20000786670 */
[C---:B------:R-:W-:Y:S02]  /*0190*/  VIADD R8, R4.reuse, 0x10 ;  /* 0x0000001004087836 */ /* 0x040fe40000000000 */
[----:B------:R-:W-:Y:S01]  /*01a0*/  VIADD R4, R4, 0x18 ;  /* 0x0000001804047836 */ /* 0x000fe20000000000 */
[----:B------:R-:W-:-:S02]  /*01b0*/  ISETP.GE.OR P6, PT, R6, R3, P0 ;  /* 0x000000030600720c */ /* 0x000fc400007c6670 */
[-C--:B------:R-:W-:Y:S02]  /*01c0*/  ISETP.GE.OR P5, PT, R8, R3.reuse, P0 ;  /* 0x000000030800720c */ /* 0x080fe400007a6670 */
[----:B------:R-:W-:Y:S02]  /*01d0*/  ISETP.GE.OR P0, PT, R4, R3, P0 ;  /* 0x000000030400720c */ /* 0x000fe40000706670 */
[----:B-----5:R-:W-:-:S04]  /*01e0*/  LEA R6, P1, R9, UR12, 0x2 ;  /* 0x0000000c09067c11 */ /* 0x020fc8000f8210ff */
[----:B------:R-:W-:-:S05]  /*01f0*/  LEA.HI.X R7, R9, UR13, R10, 0x2, P1 ;  /* 0x0000000d09077c11 */ /* 0x000fca00088f140a */
[----:B------:R-:W2:Y:S04]  /*0200*/  @!P4 LDG.E R9, desc[UR10][R6.64] ;  /* 0x0000000a0609c981 */ /* 0x000ea8000c1e1900 */
[----:B------:R-:W3:Y:S04]  /*0210*/  @!P6 LDG.E R11, desc[UR10][R6.64+0x20] ;  /* 0x0000200a060be981 */ /* 0x000ee8000c1e1900 */
[----:B------:R-:W4:Y:S04]  /*0220*/  @!P5 LDG.E R13, desc[UR10][R6.64+0x40] ;  /* 0x0000400a060dd981 */ /* 0x000f28000c1e1900 */
[----:B------:R0:W5:Y:S01]  /*0230*/  @!P0 LDG.E R15, desc[UR10][R6.64+0x60] ;  /* 0x0000600a060f8981 */ /* 0x000162000c1e1900 */
[----:B------:R-:W1:Y:S01]  /*0240*/  S2UR UR7, SR_CgaCtaId ;  /* 0x00000000000779c3 */ /* 0x000e620000008800 */
[----:B------:R-:W-:Y:S01]  /*0250*/  UMOV UR6, 0x400 ;  /* 0x0000040000067882 */ /* 0x000fe20000000000 */
[----:B------:R-:W-:-:S02]  /*0260*/  VIADD R17, R0, UR5 ;  /* 0x0000000500117c36 */ /* 0x000fc40008000000 */
[----:B------:R-:W-:Y:S01]  /*0270*/  VIADD R8, R5, UR4 ;  /* 0x0000000405087c36 */ /* 0x000fe20008000000 */
[----:B------:R-:W5:Y:S01]  /*0280*/  LDCU.64 UR4, c[0x0][0x388] ;  /* 0x00007100ff0477ac */ /* 0x000f620008000a00 */
[C---:B------:R-:W-:Y:S01]  /*0290*/  VIADD R19, R17.reuse, 0x8 ;  /* 0x0000000811137836 */ /* 0x040fe20000000000 */
[CC--:B------:R-:W-:Y:S01]  /*02a0*/  ISETP.GE.AND P2, PT, R17.reuse, R2.reuse, PT ;  /* 0x000000021100720c */ /* 0x0c0fe20003f46270 */
[C---:B------:R-:W-:Y:S02]  /*02b0*/  VIADD R21, R17.reuse, 0x10 ;  /* 0x0000001011157836 */ /* 0x040fe40000000000 */
[----:B------:R-:W-:Y:S01]  /*02c0*/  VIADD R17, R17, 0x18 ;  /* 0x0000001811117836 */ /* 0x000fe20000000000 */
[-C--:B------:R-:W-:Y:S02]  /*02d0*/  ISETP.GE.AND P3, PT, R19, R2.reuse, PT ;  /* 0x000000021300720c */ /* 0x080fe40003f66270 */
[----:B------:R-:W-:Y:S02]  /*02e0*/  ISETP.GE.AND P1, PT, R21, R2, PT ;  /* 0x000000021500720c */ /* 0x000fe40003f26270 */
[----:B------:R-:W-:-:S02]  /*02f0*/  ISETP.GE.OR P2, PT, R8, R3, P2 ;  /* 0x000000030800720c */ /* 0x000fc40001746670 */
[CC--:B------:R-:W-:Y:S02]  /*0300*/  ISETP.GE.OR P3, PT, R8.reuse, R3.reuse, P3 ;  /* 0x000000030800720c */ /* 0x0c0fe40001f66670 */
[----:B------:R-:W-:Y:S01]  /*0310*/  ISETP.GE.OR P1, PT, R8, R3, P1 ;  /* 0x000000030800720c */ /* 0x000fe20000f26670 */
[----:B-1----:R-:W-:-:S06]  /*0320*/  ULEA UR6, UR7, UR6, 0x18 ;  /* 0x0000000607067291 */ /* 0x002fcc000f8ec0ff */
[----:B------:R-:W-:-:S05]  /*0330*/  LEA R4, R5, UR6, 0x2 ;  /* 0x0000000605047c11 */ /* 0x000fca000f8e10ff */
[C-C-:B0-----:R-:W-:Y:S02]  /*0340*/  IMAD R6, R0.reuse, 0x84, R4.reuse ;  /* 0x0000008400067824 */ /* 0x141fe400078e0204 */
[C---:B------:R-:W-:Y:S02]  /*0350*/  IMAD R7, R5.reuse, 0x80, R4 ;  /* 0x0000008005077824 */ /* 0x040fe400078e0204 */
[----:B------:R-:W-:Y:S02]  /*0360*/  IMAD R5, R5, R2, R0 ;  /* 0x0000000205057224 */ /* 0x000fe400078e0200 */
[----:B------:R-:W-:Y:S02]  /*0370*/  IMAD R7, R0, 0x4, R7 ;  /* 0x0000000400077824 */ /* 0x000fe400078e0207 */
[----:B------:R-:W-:Y:S01]  /*0380*/  IMAD R0, R2, UR9, RZ ;  /* 0x0000000902007c24 */ /* 0x000fe2000f8e02ff */
[----:B--2---:R-:W-:Y:S04]  /*0390*/  @!P4 STS [R6], R9 ;  /* 0x000000090600c388 */ /* 0x004fe80000000800 */
[----:B---3--:R-:W-:Y:S04]  /*03a0*/  @!P6 STS [R6+0x420], R11 ;  /* 0x0004200b0600e388 */ /* 0x008fe80000000800 */
[----:B----4-:R-:W-:Y:S04]  /*03b0*/  @!P5 STS [R6+0x840], R13 ;  /* 0x0008400d0600d388 */ /* 0x010fe80000000800 */
[----:B-----5:R-:W-:Y:S01]  /*03c0*/  @!P0 STS [R6+0xc60], R15 ;  /* 0x000c600f06008388 */ /* 0x020fe20000000800 */
[----:B------:R-:W-:Y:S01]  /*03d0*/  BAR.SYNC.DEFER_BLOCKING 0x0 ;  /* 0x0000000000007b1d */ /* 0x000fe20000010000 */
[----:B------:R-:W-:-:S02]  /*03e0*/  IADD3 R5, P0, P4, R5, UR8, R0 ;  /* 0x0000000805057c10 */ /* 0x000fc4000fc1e000 */
[----:B------:R-:W-:-:S04]  /*03f0*/  SHF.R.S32.HI R0, RZ, 0x1f, R0 ;  /* 0x0000001fff007819 */ /* 0x000fc80000011400 */
[----:B------:R-:W-:Y:S02]  /*0400*/  IADD3.X R0, PT, PT, RZ, R0, RZ, P0, P4 ;  /* 0x00000000ff007210 */ /* 0x000fe400007e84ff */
[----:B------:R-:W-:Y:S02]  /*0410*/  ISETP.GE.AND P0, PT, R17, R2, PT ;  /* 0x000000021100720c */ /* 0x000fe40003f06270 */
[C---:B------:R-:W-:Y:S02]  /*0420*/  LEA R4, P4, R5.reuse, UR4, 0x2 ;  /* 0x0000000405047c11 */ /* 0x040fe4000f8810ff */
[----:B------:R-:W-:Y:S02]  /*0430*/  ISETP.GE.OR P0, PT, R8, R3, P0 ;  /* 0x000000030800720c */ /* 0x000fe40000706670 */
[----:B------:R-:W-:Y:S01]  /*0440*/  LEA.HI.X R5, R5, UR5, R0, 0x2, P4 ;  /* 0x0000000505057c11 */ /* 0x000fe2000a0f1400 */
[----:B------:R-:W0:Y:S04]  /*0450*/  @!P2 LDS R19, [R7] ;  /* 0x000000000713a984 */ /* 0x000e280000000800 */
[----:B------:R-:W1:Y:S04]  /*0460*/  @!P3 LDS R21, [R7+0x20] ;  /* 0x000020000715b984 */ /* 0x000e680000000800 */
[----:B------:R-:W2:Y:S04]  /*0470*/  @!P1 LDS R23, [R7+0x40] ;  /* 0x0000400007179984 */ /* 0x000ea80000000800 */
[----:B0-----:R0:W-:Y:S04]  /*0480*/  @!P2 STG.E desc[UR10][R4.64], R19 ;  /* 0x000000130400a986 */ /* 0x0011e8000c10190a */
[----:B-1----:R0:W-:Y:S04]  /*0490*/  @!P3 STG.E desc[UR10][R4.64+0x20], R21 ;  /* 0x000020150400b986 */ /* 0x0021e8000c10190a */
[----:B--2---:R0:W-:Y:S01]  /*04a0*/  @!P1 STG.E desc[UR10][R4.64+0x40], R23 ;  /* 0x0000401704009986 */ /* 0x0041e2000c10190a */
[----:B------:R-:W-:Y:S05]  /*04b0*/  @P0 EXIT ;  /* 0x000000000000094d */ /* 0x000fea0003800000 */
[----:B------:R-:W1:Y:S04]  /*04c0*/  LDS R7, [R7+0x60] ;  /* 0x0000600007077984 */ /* 0x000e680000000800 */
[----:B-1----:R-:W-:Y:S01]  /*04d0*/  STG.E desc[UR10][R4.64+0x60], R7 ;  /* 0x0000600704007986 */ /* 0x002fe2000c10190a */
[----:B------:R-:W-:Y:S05]  /*04e0*/  EXIT ;  /* 0x000000000000794d */ /* 0x000fea0003800000 */
.L_x_0:
[----:B------:R-:W-:-:S00]  /*04f0*/  BRA `(.L_x_0) ;  /* 0xfffffffc00fc7947 */ /* 0x000fc0000383ffff */
[----:B------:R-:W-:-:S00]  /*0500*/  NOP ;  /* 0x0000000000007918 */ /* 0x000fc00000000000 */
[----:B------:R-:W-:-:S00]  /*0510*/  NOP ;  /* 0x0000000000007918 */ /* 0x000fc00000000000 */
[----:B------:R-:W-:-:S00]  /*0520*/  NOP ;  /* 0x0000000000007918 */ /* 0x000fc00000000000 */
[----:B------:R-:W-:-:S00]  /*0530*/  NOP ;  /* 0x0000000000007918 */ /* 0x000fc00000000000 */
[----:B------:R-:W-:-:S00]  /*0540*/  NOP ;  /* 0x0000000000007918 */ /* 0x000fc00000000000 */
[----:B------:R-:W-:-:S00]  /*0550*/  NOP ;  /* 0x0000000000007918 */ /* 0x000fc00000000000 */
[----:B------:R-:W-:-:S00]  /*0560*/  NOP ;  /* 0x0000000000007918 */ /* 0x000fc00000000000 */
[----:B------:R-:W-:-:S00]  /*0570*/  NOP ;  /* 0x0000000000007918 */ /* 0x000fc00000000000 */
.L_x_2:


//--------------------- .text._Z23mat_transpose_kernel_v0PKfPfii --------------------------
	.section	.text._Z23mat_transpose_kernel_v0PKfPfii,"ax",@progbits
	.align	128
        .global         _Z23mat_transpose_kernel_v0PKfPfii
        .type           _Z23mat_transpose_kernel_v0PKfPfii,@function
        .size           _Z23mat_transpose_kernel_v0PKfPfii,(.L_x_3 - _Z23mat_transpose_kernel_v0PKfPfii)
        .other          _Z23mat_transpose_kernel_v0PKfPfii,@"STO_CUDA_ENTRY STV_DEFAULT"
_Z23mat_transpose_kernel_v0PKfPfii:
.text._Z23mat_transpose_kernel_v0PKfPfii:
[----:B------:R-:W-:Y:S01]  /*0000*/  LDC R1, c[0x0][0x37c] ;  /* 0x0000df00ff017b82 */ /* 0x000fe20000000800 */
[----:B------:R-:W0:Y:S07]  /*0010*/  S2R R3, SR_TID.X ;  /* 0x0000000000037919 */ /* 0x000e2e0000002100 */
[----:B------:R-:W0:Y:S01]  /*0020*/  S2UR UR4, SR_CTAID.X ;  /* 0x00000000000479c3 */ /* 0x000e220000002500 */
[----:B------:R-:W1:Y:S01]  /*0030*/  LDCU.64 UR6, c[0x0][0x390] ;  /* 0x00007200ff0677ac */ /* 0x000e620008000a00 */
[----:B------:R-:W2:Y:S06]  /*0040*/  S2R R2, SR_TID.Y ;  /* 0x0000000000027919 */ /* 0x000eac0000002200 */
[----:B------:R-:W0:Y:S08]  /*0050*/  LDC R0, c[0x0][0x360] ;  /* 0x0000d800ff007b82 */ /* 0x000e300000000800 */
[----:B------:R-:W2:Y:S08]  /*0060*/  S2UR UR5, SR_CTAID.Y ;  /* 0x00000000000579c3 */ /* 0x000eb00000002600 */
[----:B------:R-:W2:Y:S01]  /*0070*/  LDC R7, c[0x0][0x364] ;  /* 0x0000d900ff077b82 */ /* 0x000ea20000000800 */
[----:B0-----:R-:W-:-:S05]  /*0080*/  IMAD R0, R0, UR4, R3 ;  /* 0x0000000400007c24 */ /* 0x001fca000f8e0203 */
[----:B-1----:R-:W-:Y:S01]  /*0090*/  ISETP.GE.AND P0, PT, R0, UR7, PT ;  /* 0x0000000700007c0c */ /* 0x002fe2000bf06270 */
[----:B--2---:R-:W-:-:S05]  /*00a0*/  IMAD R7, R7, UR5, R2 ;  /* 0x0000000507077c24 */ /* 0x004fca000f8e0202 */
[----:B------:R-:W-:-:S13]  /*00b0*/  ISETP.GE.OR P0, PT, R7, UR6, P0 ;  /* 0x0000000607007c0c */ /* 0x000fda0008706670 */
[----:B------:R-:W-:Y:S05]  /*00c0*/  @P0 EXIT ;  /* 0x000000000000094d */ /* 0x000fea0003800000 */
[----:B------:R-:W0:Y:S01]  /*00d0*/  LDC.64 R2, c[0x0][0x380] ;  /* 0x0000e000ff027b82 */ /* 0x000e220000000a00 */
[----:B------:R-:W1:Y:S01]  /*00e0*/  LDCU.64 UR4, c[0x0][0x358] ;  /* 0x00006b00ff0477ac */ /* 0x000e620008000a00 */
[----:B------:R-:W-:-:S04]  /*00f0*/  IMAD R5, R7, UR7, R0 ;  /* 0x0000000707057c24 */ /* 0x000fc8000f8e0200 */
[----:B0-----:R-:W-:Y:S02]  /*0100*/  IMAD.WIDE R2, R5, 0x4, R2 ;  /* 0x0000000405027825 */ /* 0x001fe400078e0202 */
[----:B------:R-:W0:Y:S04]  /*0110*/  LDC.64 R4, c[0x0][0x388] ;  /* 0x0000e200ff047b82 */ /* 0x000e280000000a00 */
[----:B-1----:R-:W2:Y:S01]  /*0120*/  LDG.E R3, desc[UR4][R2.64] ;  /* 0x0000000402037981 */ /* 0x002ea2000c1e1900 */
[----:B------:R-:W-:-:S04]  /*0130*/  IMAD R7, R0, UR6, R7 ;  /* 0x0000000600077c24 */ /* 0x000fc8000f8e0207 */
[----:B0-----:R-:W-:-:S05]  /*0140*/  IMAD.WIDE R4, R7, 0x4, R4 ;  /* 0x0000000407047825 */ /* 0x001fca00078e0204 */
[----:B--2---:R-:W-:Y:S01]  /*0150*/  STG.E desc[UR4][R4.64], R3 ;  /* 0x0000000304007986 */ /* 0x004fe2000c101904 */
[----:B------:R-:W-:Y:S05]  /*0160*/  EXIT ;  /* 0x000000000000794d */ /* 0x000fea0003800000 */
.L_x_1:
        /* <DEDUP_REMOVED lines=9> */
.L_x_3:


//--------------------- .nv.shared._Z23mat_transpose_kernel_v7ILi32ELi4EEvPfS0_ii --------------------------
	.section	.nv.shared._Z23mat_transpose_kernel_v7ILi32ELi4EEvPfS0_ii,"aw",@nobits
	.sectionflags	@""
	.align	4
.nv.shared._Z23mat_transpose_kernel_v7ILi32ELi4EEvPfS0_ii:
	.zero		5248


//--------------------- .nv.shared.reserved.0     --------------------------
	.section	.nv.shared.reserved.0,"aw",@nobits
	.weak		__nv_reservedSMEM_offset_0_alias
	.size		__nv_reservedSMEM_offset_0_alias, 0, 64
	.other		__nv_reservedSMEM_offset_0_alias,@"STO_CUDA_RESERVED_SHARED STV_DEFAULT"
__nv_reservedSMEM_offset_0_alias:
	.zero		0
	.zero		64


//--------------------- .nv.constant0._Z23mat_transpose_kernel_v7ILi32ELi4EEvPfS0_ii --------------------------
	.section	.nv.constant0._Z23mat_transpose_kernel_v7ILi32ELi4EEvPfS0_ii,"a",@progbits
	.sectionflags	@""
	.align	4
.nv.constant0._Z23mat_transpose_kernel_v7ILi32ELi4EEvPfS0_ii:
	.zero		920


//--------------------- .nv.constant0._Z23mat_transpose_kernel_v0PKfPfii --------------------------
	.section	.nv.constant0._Z23mat_transpose_kernel_v0PKfPfii,"a",@progbits
	.sectionflags	@""
	.align	4
.nv.constant0._Z23mat_transpose_kernel_v0PKfPfii:
	.zero		920


//--------------------- SYMBOLS --------------------------

	.type		.nv.reservedSmem.offset0,@object
	.size		.nv.reservedSmem.offset0,0x4
	.type		.nv.reservedSmem.cap,@object
	.size		.nv.reservedSmem.cap,0x4
